//
// Generated by NVIDIA NVVM Compiler
//
// Compiler Build ID: CL-36424714
// Cuda compilation tools, release 13.0, V13.0.88
// Based on NVVM 20.0.0
//

.version 9.0
.target sm_100
.address_size 64

	// .globl	_Z4scanPfS_i
.extern .shared .align 16 .b8 temp[];

.visible .entry _Z4scanPfS_i(
	.param .u64 .ptr .align 1 _Z4scanPfS_i_param_0,
	.param .u64 .ptr .align 1 _Z4scanPfS_i_param_1,
	.param .u32 _Z4scanPfS_i_param_2
)
{
	.reg .pred 	%p<6>;
	.reg .b32 	%r<42>;
	.reg .b32 	%f<7>;
	.reg .b64 	%rd<9>;

	ld.param.u64 	%rd1, [_Z4scanPfS_i_param_0];
	ld.param.u64 	%rd2, [_Z4scanPfS_i_param_1];
	ld.param.u32 	%r7, [_Z4scanPfS_i_param_2];
	mov.u32 	%r1, %tid.x;
	setp.ge.s32 	%p1, %r1, %r7;
	@%p1 bra 	$L__BB0_2;
	cvta.to.global.u64 	%rd3, %rd2;
	mul.wide.u32 	%rd4, %r1, 4;
	add.s64 	%rd5, %rd3, %rd4;
	ld.global.f32 	%f1, [%rd5];
	shl.b32 	%r12, %r1, 2;
	mov.u32 	%r13, temp;
	add.s32 	%r14, %r13, %r12;
	st.volatile.shared.f32 	[%r14], %f1;
	bra.uni 	$L__BB0_3;
$L__BB0_2:
	shl.b32 	%r8, %r1, 2;
	mov.u32 	%r9, temp;
	add.s32 	%r10, %r9, %r8;
	mov.b32 	%r11, 0;
	st.volatile.shared.u32 	[%r10], %r11;
$L__BB0_3:
	bar.sync 	0;
	setp.lt.s32 	%p2, %r7, 2;
	mov.b32 	%r41, 0;
	@%p2 bra 	$L__BB0_9;
	mov.b32 	%r40, 0;
	mov.b32 	%r39, 1;
$L__BB0_5:
	xor.b32  	%r41, %r40, 1;
	setp.lt.s32 	%p3, %r1, %r39;
	@%p3 bra 	$L__BB0_7;
	mad.lo.s32 	%r18, %r40, %r7, %r1;
	shl.b32 	%r19, %r18, 2;
	mov.u32 	%r20, temp;
	add.s32 	%r21, %r20, %r19;
	ld.volatile.shared.f32 	%f2, [%r21];
	sub.s32 	%r22, %r18, %r39;
	shl.b32 	%r23, %r22, 2;
	add.s32 	%r24, %r20, %r23;
	ld.volatile.shared.f32 	%f3, [%r24];
	add.f32 	%f4, %f2, %f3;
	mad.lo.s32 	%r25, %r41, %r7, %r1;
	shl.b32 	%r26, %r25, 2;
	add.s32 	%r27, %r20, %r26;
	st.volatile.shared.f32 	[%r27], %f4;
	bra.uni 	$L__BB0_8;
$L__BB0_7:
	mad.lo.s32 	%r28, %r40, %r7, %r1;
	shl.b32 	%r29, %r28, 2;
	mov.u32 	%r30, temp;
	add.s32 	%r31, %r30, %r29;
	ld.volatile.shared.f32 	%f5, [%r31];
	mad.lo.s32 	%r32, %r41, %r7, %r1;
	shl.b32 	%r33, %r32, 2;
	add.s32 	%r34, %r30, %r33;
	st.volatile.shared.f32 	[%r34], %f5;
$L__BB0_8:
	bar.sync 	0;
	shl.b32 	%r39, %r39, 1;
	setp.lt.s32 	%p4, %r39, %r7;
	mov.u32 	%r40, %r41;
	@%p4 bra 	$L__BB0_5;
$L__BB0_9:
	setp.ge.s32 	%p5, %r1, %r7;
	@%p5 bra 	$L__BB0_11;
	mad.lo.s32 	%r35, %r41, %r7, %r1;
	shl.b32 	%r36, %r35, 2;
	mov.u32 	%r37, temp;
	add.s32 	%r38, %r37, %r36;
	ld.volatile.shared.f32 	%f6, [%r38];
	cvta.to.global.u64 	%rd6, %rd1;
	mul.wide.u32 	%rd7, %r1, 4;
	add.s64 	%rd8, %rd6, %rd7;
	st.global.f32 	[%rd8], %f6;
$L__BB0_11:
	ret;

}
	// .globl	_Z9scanlargePfS_S_ii
.visible .entry _Z9scanlargePfS_S_ii(
	.param .u64 .ptr .align 1 _Z9scanlargePfS_S_ii_param_0,
	.param .u64 .ptr .align 1 _Z9scanlargePfS_S_ii_param_1,
	.param .u64 .ptr .align 1 _Z9scanlargePfS_S_ii_param_2,
	.param .u32 _Z9scanlargePfS_S_ii_param_3,
	.param .u32 _Z9scanlargePfS_S_ii_param_4
)
{
	.reg .pred 	%p<6>;
	.reg .b32 	%r<46>;
	.reg .b32 	%f<8>;
	.reg .b64 	%rd<13>;

	ld.param.u64 	%rd1, [_Z9scanlargePfS_S_ii_param_0];
	ld.param.u64 	%rd2, [_Z9scanlargePfS_S_ii_param_1];
	ld.param.u64 	%rd3, [_Z9scanlargePfS_S_ii_param_2];
	ld.param.u32 	%r9, [_Z9scanlargePfS_S_ii_param_3];
	ld.param.u32 	%r10, [_Z9scanlargePfS_S_ii_param_4];
	mov.u32 	%r1, %tid.x;
	mov.u32 	%r2, %ctaid.x;
	shl.b32 	%r11, %r2, 10;
	or.b32  	%r3, %r11, %r1;
	setp.ge.s32 	%p1, %r3, %r10;
	@%p1 bra 	$L__BB1_2;
	cvta.to.global.u64 	%rd4, %rd2;
	mul.wide.s32 	%rd5, %r3, 4;
	add.s64 	%rd6, %rd4, %rd5;
	ld.global.f32 	%f1, [%rd6];
	shl.b32 	%r16, %r1, 2;
	mov.u32 	%r17, temp;
	add.s32 	%r18, %r17, %r16;
	st.volatile.shared.f32 	[%r18], %f1;
	bra.uni 	$L__BB1_3;
$L__BB1_2:
	shl.b32 	%r12, %r1, 2;
	mov.u32 	%r13, temp;
	add.s32 	%r14, %r13, %r12;
	mov.b32 	%r15, 0;
	st.volatile.shared.u32 	[%r14], %r15;
$L__BB1_3:
	bar.sync 	0;
	setp.lt.s32 	%p2, %r9, 2;
	mov.b32 	%r45, 0;
	@%p2 bra 	$L__BB1_9;
	mov.b32 	%r44, 0;
	mov.b32 	%r43, 1;
$L__BB1_5:
	xor.b32  	%r45, %r44, 1;
	setp.lt.s32 	%p3, %r1, %r43;
	@%p3 bra 	$L__BB1_7;
	mad.lo.s32 	%r22, %r44, %r9, %r1;
	shl.b32 	%r23, %r22, 2;
	mov.u32 	%r24, temp;
	add.s32 	%r25, %r24, %r23;
	ld.volatile.shared.f32 	%f2, [%r25];
	sub.s32 	%r26, %r22, %r43;
	shl.b32 	%r27, %r26, 2;
	add.s32 	%r28, %r24, %r27;
	ld.volatile.shared.f32 	%f3, [%r28];
	add.f32 	%f4, %f2, %f3;
	mad.lo.s32 	%r29, %r45, %r9, %r1;
	shl.b32 	%r30, %r29, 2;
	add.s32 	%r31, %r24, %r30;
	st.volatile.shared.f32 	[%r31], %f4;
	bra.uni 	$L__BB1_8;
$L__BB1_7:
	mad.lo.s32 	%r32, %r44, %r9, %r1;
	shl.b32 	%r33, %r32, 2;
	mov.u32 	%r34, temp;
	add.s32 	%r35, %r34, %r33;
	ld.volatile.shared.f32 	%f5, [%r35];
	mad.lo.s32 	%r36, %r45, %r9, %r1;
	shl.b32 	%r37, %r36, 2;
	add.s32 	%r38, %r34, %r37;
	st.volatile.shared.f32 	[%r38], %f5;
$L__BB1_8:
	bar.sync 	0;
	shl.b32 	%r43, %r43, 1;
	setp.lt.s32 	%p4, %r43, %r9;
	mov.u32 	%r44, %r45;
	@%p4 bra 	$L__BB1_5;
$L__BB1_9:
	setp.ge.s32 	%p5, %r3, %r10;
	@%p5 bra 	$L__BB1_11;
	mad.lo.s32 	%r39, %r45, %r9, %r1;
	shl.b32 	%r40, %r39, 2;
	mov.u32 	%r41, temp;
	add.s32 	%r42, %r41, %r40;
	ld.volatile.shared.f32 	%f6, [%r42];
	cvta.to.global.u64 	%rd7, %rd1;
	mul.wide.s32 	%rd8, %r3, 4;
	add.s64 	%rd9, %rd7, %rd8;
	st.global.f32 	[%rd9], %f6;
$L__BB1_11:
	cvta.to.global.u64 	%rd10, %rd3;
	ld.volatile.shared.f32 	%f7, [temp+4092];
	mul.wide.u32 	%rd11, %r2, 4;
	add.s64 	%rd12, %rd10, %rd11;
	st.global.f32 	[%rd12], %f7;
	ret;

}
	// .globl	_Z7addscanPfS_S_i
.visible .entry _Z7addscanPfS_S_i(
	.param .u64 .ptr .align 1 _Z7addscanPfS_S_i_param_0,
	.param .u64 .ptr .align 1 _Z7addscanPfS_S_i_param_1,
	.param .u64 .ptr .align 1 _Z7addscanPfS_S_i_param_2,
	.param .u32 _Z7addscanPfS_S_i_param_3
)
{
	.reg .pred 	%p<3>;
	.reg .b32 	%r<11>;
	.reg .b32 	%f<6>;
	.reg .b64 	%rd<13>;

	ld.param.u64 	%rd1, [_Z7addscanPfS_S_i_param_0];
	ld.param.u64 	%rd2, [_Z7addscanPfS_S_i_param_1];
	ld.param.u64 	%rd3, [_Z7addscanPfS_S_i_param_2];
	ld.param.u32 	%r4, [_Z7addscanPfS_S_i_param_3];
	mov.u32 	%r5, %tid.x;
	mov.u32 	%r1, %ctaid.x;
	shl.b32 	%r6, %r1, 10;
	or.b32  	%r7, %r5, %r6;
	add.s32 	%r2, %r7, 1024;
	setp.ge.s32 	%p1, %r2, %r4;
	shl.b32 	%r8, %r5, 2;
	mov.u32 	%r9, temp;
	add.s32 	%r3, %r9, %r8;
	@%p1 bra 	$L__BB2_2;
	cvta.to.global.u64 	%rd4, %rd2;
	mul.wide.s32 	%rd5, %r2, 4;
	add.s64 	%rd6, %rd4, %rd5;
	ld.global.f32 	%f1, [%rd6];
	st.volatile.shared.f32 	[%r3], %f1;
	bra.uni 	$L__BB2_3;
$L__BB2_2:
	mov.b32 	%r10, 0;
	st.volatile.shared.u32 	[%r3], %r10;
$L__BB2_3:
	setp.ge.s32 	%p2, %r2, %r4;
	bar.sync 	0;
	cvta.to.global.u64 	%rd7, %rd3;
	mul.wide.u32 	%rd8, %r1, 4;
	add.s64 	%rd9, %rd7, %rd8;
	ld.global.f32 	%f2, [%rd9];
	ld.volatile.shared.f32 	%f3, [%r3];
	add.f32 	%f4, %f2, %f3;
	st.volatile.shared.f32 	[%r3], %f4;
	bar.sync 	0;
	@%p2 bra 	$L__BB2_5;
	ld.volatile.shared.f32 	%f5, [%r3];
	cvta.to.global.u64 	%rd10, %rd1;
	mul.wide.s32 	%rd11, %r2, 4;
	add.s64 	%rd12, %rd10, %rd11;
	st.global.f32 	[%rd12], %f5;
$L__BB2_5:
	ret;

}


// ===== COMPILED SASS (sm_100) =====

	.target	sm_100

	.elftype	@"ET_EXEC"


//--------------------- .note.nv.tkinfo           --------------------------
	.section	.note.nv.tkinfo,"",@"SHT_NOTE"
	.sectionflags	@"SHF_NOTE_NV_TKINFO"
	.tkinfo
        /*0018*/ 	.word	0x00000002
        /*0030*/ 	.string	""
        /*0030*/ 	.string	"ptxas"
        /*0030*/ 	.string	"Cuda compilation tools, release 13.0, V13.0.88"
        /*0030*/ 	.string	"Build cuda_13.0.r13.0/compiler.36424714_0"
        /*0030*/ 	.string	"-arch sm_100 -m 64 "



//--------------------- .note.nv.cuinfo           --------------------------
	.section	.note.nv.cuinfo,"",@"SHT_NOTE"
	.sectionflags	@"SHF_NOTE_NV_CUINFO"
        /*0018*/ 	.short	0x0002
        /*001a*/ 	.short	0x0064
        /*001c*/ 	.short	0x0082
	.zero		2


//--------------------- .nv.info                  --------------------------
	.section	.nv.info,"",@"SHT_CUDA_INFO"
	.align	4


	//----- nvinfo : EIATTR_REGCOUNT
	.align		4
        /*0000*/ 	.byte	0x04, 0x2f
        /*0002*/ 	.short	(.L_1 - .L_0)
	.align		4
.L_0:
        /*0004*/ 	.word	index@(_Z4scanPfS_i)
        /*0008*/ 	.word	0x0000000e


	//----- nvinfo : EIATTR_FRAME_SIZE
	.align		4
.L_1:
        /*000c*/ 	.byte	0x04, 0x11
        /*000e*/ 	.short	(.L_3 - .L_2)
	.align		4
.L_2:
        /*0010*/ 	.word	index@(_Z4scanPfS_i)
        /*0014*/ 	.word	0x00000000


	//----- nvinfo : EIATTR_REGCOUNT
	.align		4
.L_3:
        /*0018*/ 	.byte	0x04, 0x2f
        /*001a*/ 	.short	(.L_5 - .L_4)
	.align		4
.L_4:
        /*001c*/ 	.word	index@(_Z9scanlargePfS_S_ii)
        /*0020*/ 	.word	0x0000000e


	//----- nvinfo : EIATTR_FRAME_SIZE
	.align		4
.L_5:
        /*0024*/ 	.byte	0x04, 0x11
        /*0026*/ 	.short	(.L_7 - .L_6)
	.align		4
.L_6:
        /*0028*/ 	.word	index@(_Z9scanlargePfS_S_ii)
        /*002c*/ 	.word	0x00000000


	//----- nvinfo : EIATTR_REGCOUNT
	.align		4
.L_7:
        /*0030*/ 	.byte	0x04, 0x2f
        /*0032*/ 	.short	(.L_9 - .L_8)
	.align		4
.L_8:
        /*0034*/ 	.word	index@(_Z7addscanPfS_S_i)
        /*0038*/ 	.word	0x0000000e


	//----- nvinfo : EIATTR_FRAME_SIZE
	.align		4
.L_9:
        /*003c*/ 	.byte	0x04, 0x11
        /*003e*/ 	.short	(.L_11 - .L_10)
	.align		4
.L_10:
        /*0040*/ 	.word	index@(_Z7addscanPfS_S_i)
        /*0044*/ 	.word	0x00000000


	//----- nvinfo : EIATTR_MIN_STACK_SIZE
	.align		4
.L_11:
        /*0048*/ 	.byte	0x04, 0x12
        /*004a*/ 	.short	(.L_13 - .L_12)
	.align		4
.L_12:
        /*004c*/ 	.word	index@(_Z7addscanPfS_S_i)
        /*0050*/ 	.word	0x00000000


	//----- nvinfo : EIATTR_MIN_STACK_SIZE
	.align		4
.L_13:
        /*0054*/ 	.byte	0x04, 0x12
        /*0056*/ 	.short	(.L_15 - .L_14)
	.align		4
.L_14:
        /*0058*/ 	.word	index@(_Z9scanlargePfS_S_ii)
        /*005c*/ 	.word	0x00000000


	//----- nvinfo : EIATTR_MIN_STACK_SIZE
	.align		4
.L_15:
        /*0060*/ 	.byte	0x04, 0x12
        /*0062*/ 	.short	(.L_17 - .L_16)
	.align		4
.L_16:
        /*0064*/ 	.word	index@(_Z4scanPfS_i)
        /*0068*/ 	.word	0x00000000
.L_17:


//--------------------- .nv.compat                --------------------------
	.section	.nv.compat,"",@"SHT_CUDA_COMPAT_INFO"
	.align	4
        /*0000*/ 	.byte	0x02, 0x09, 0x00, 0x00, 0x02, 0x02, 0x01, 0x00, 0x02, 0x05, 0x05, 0x00, 0x03, 0x07, 0x01, 0x01
        /*0010*/ 	.byte	0x02, 0x03, 0x00, 0x00, 0x02, 0x06, 0x01, 0x00, 0x04, 0x0b, 0x08, 0x00, 0x09, 0x00, 0x00, 0x00
        /*0020*/ 	.byte	0x00, 0x00, 0x00, 0x00


//--------------------- .nv.info._Z7addscanPfS_S_i --------------------------
	.section	.nv.info._Z7addscanPfS_S_i,"",@"SHT_CUDA_INFO"
	.sectionflags	@""
	.align	4


	//----- nvinfo : EIATTR_CUDA_API_VERSION
	.align		4
        /*0000*/ 	.byte	0x04, 0x37
        /*0002*/ 	.short	(.L_19 - .L_18)
.L_18:
        /*0004*/ 	.word	0x00000082


	//----- nvinfo : EIATTR_KPARAM_INFO
	.align		4
.L_19:
        /*0008*/ 	.byte	0x04, 0x17
        /*000a*/ 	.short	(.L_21 - .L_20)
.L_20:
        /*000c*/ 	.word	0x00000000
        /*0010*/ 	.short	0x0003
        /*0012*/ 	.short	0x0018
        /*0014*/ 	.byte	0x00, 0xf0, 0x11, 0x00


	//----- nvinfo : EIATTR_KPARAM_INFO
	.align		4
.L_21:
        /*0018*/ 	.byte	0x04, 0x17
        /*001a*/ 	.short	(.L_23 - .L_22)
.L_22:
        /*001c*/ 	.word	0x00000000
        /*0020*/ 	.short	0x0002
        /*0022*/ 	.short	0x0010
        /*0024*/ 	.byte	0x00, 0xf5, 0x21, 0x00


	//----- nvinfo : EIATTR_KPARAM_INFO
	.align		4
.L_23:
        /*0028*/ 	.byte	0x04, 0x17
        /*002a*/ 	.short	(.L_25 - .L_24)
.L_24:
        /*002c*/ 	.word	0x00000000
        /*0030*/ 	.short	0x0001
        /*0032*/ 	.short	0x0008
        /*0034*/ 	.byte	0x00, 0xf5, 0x21, 0x00


	//----- nvinfo : EIATTR_KPARAM_INFO
	.align		4
.L_25:
        /*0038*/ 	.byte	0x04, 0x17
        /*003a*/ 	.short	(.L_27 - .L_26)
.L_26:
        /*003c*/ 	.word	0x00000000
        /*0040*/ 	.short	0x0000
        /*0042*/ 	.short	0x0000
        /*0044*/ 	.byte	0x00, 0xf5, 0x21, 0x00


	//----- nvinfo : EIATTR_SPARSE_MMA_MASK
	.align		4
.L_27:
        /*0048*/ 	.byte	0x03, 0x50
        /*004a*/ 	.short	0x0000


	//----- nvinfo : EIATTR_MAXREG_COUNT
	.align		4
        /*004c*/ 	.byte	0x03, 0x1b
        /*004e*/ 	.short	0x00ff


	//----- nvinfo : EIATTR_NUM_BARRIERS
	.align		4
        /*0050*/ 	.byte	0x02, 0x4c
        /*0052*/ 	.byte	0x01
	.zero		1


	//----- nvinfo : EIATTR_MERCURY_ISA_VERSION
	.align		4
        /*0054*/ 	.byte	0x03, 0x5f
        /*0056*/ 	.short	0x0101


	//----- nvinfo : EIATTR_VRC_CTA_INIT_COUNT
	.align		4
        /*0058*/ 	.byte	0x02, 0x4a
	.zero		1
	.zero		1


	//----- nvinfo : EIATTR_EXIT_INSTR_OFFSETS
	.align		4
        /*005c*/ 	.byte	0x04, 0x1c
        /*005e*/ 	.short	(.L_29 - .L_28)


	//   ....[0]....
.L_28:
        /*0060*/ 	.word	0x000001a0


	//   ....[1]....
        /*0064*/ 	.word	0x000001f0


	//----- nvinfo : EIATTR_CBANK_PARAM_SIZE
	.align		4
.L_29:
        /*0068*/ 	.byte	0x03, 0x19
        /*006a*/ 	.short	0x001c


	//----- nvinfo : EIATTR_PARAM_CBANK
	.align		4
        /*006c*/ 	.byte	0x04, 0x0a
        /*006e*/ 	.short	(.L_31 - .L_30)
	.align		4
.L_30:
        /*0070*/ 	.word	index@(.nv.constant0._Z7addscanPfS_S_i)
        /*0074*/ 	.short	0x0380
        /*0076*/ 	.short	0x001c


	//----- nvinfo : EIATTR_SW_WAR
	.align		4
.L_31:
        /*0078*/ 	.byte	0x04, 0x36
        /*007a*/ 	.short	(.L_33 - .L_32)
.L_32:
        /*007c*/ 	.word	0x00000008
.L_33:


//--------------------- .nv.info._Z9scanlargePfS_S_ii --------------------------
	.section	.nv.info._Z9scanlargePfS_S_ii,"",@"SHT_CUDA_INFO"
	.sectionflags	@""
	.align	4


	//----- nvinfo : EIATTR_CUDA_API_VERSION
	.align		4
        /*0000*/ 	.byte	0x04, 0x37
        /*0002*/ 	.short	(.L_35 - .L_34)
.L_34:
        /*0004*/ 	.word	0x00000082


	//----- nvinfo : EIATTR_KPARAM_INFO
	.align		4
.L_35:
        /*0008*/ 	.byte	0x04, 0x17
        /*000a*/ 	.short	(.L_37 - .L_36)
.L_36:
        /*000c*/ 	.word	0x00000000
        /*0010*/ 	.short	0x0004
        /*0012*/ 	.short	0x001c
        /*0014*/ 	.byte	0x00, 0xf0, 0x11, 0x00


	//----- nvinfo : EIATTR_KPARAM_INFO
	.align		4
.L_37:
        /*0018*/ 	.byte	0x04, 0x17
        /*001a*/ 	.short	(.L_39 - .L_38)
.L_38:
        /*001c*/ 	.word	0x00000000
        /*0020*/ 	.short	0x0003
        /*0022*/ 	.short	0x0018
        /*0024*/ 	.byte	0x00, 0xf0, 0x11, 0x00


	//----- nvinfo : EIATTR_KPARAM_INFO
	.align		4
.L_39:
        /*0028*/ 	.byte	0x04, 0x17
        /*002a*/ 	.short	(.L_41 - .L_40)
.L_40:
        /*002c*/ 	.word	0x00000000
        /*0030*/ 	.short	0x0002
        /*0032*/ 	.short	0x0010
        /*0034*/ 	.byte	0x00, 0xf5, 0x21, 0x00


	//----- nvinfo : EIATTR_KPARAM_INFO
	.align		4
.L_41:
        /*0038*/ 	.byte	0x04, 0x17
        /*003a*/ 	.short	(.L_43 - .L_42)
.L_42:
        /*003c*/ 	.word	0x00000000
        /*0040*/ 	.short	0x0001
        /*0042*/ 	.short	0x0008
        /*0044*/ 	.byte	0x00, 0xf5, 0x21, 0x00


	//----- nvinfo : EIATTR_KPARAM_INFO
	.align		4
.L_43:
        /*0048*/ 	.byte	0x04, 0x17
        /*004a*/ 	.short	(.L_45 - .L_44)
.L_44:
        /*004c*/ 	.word	0x00000000
        /*0050*/ 	.short	0x0000
        /*0052*/ 	.short	0x0000
        /*0054*/ 	.byte	0x00, 0xf5, 0x21, 0x00


	//----- nvinfo : EIATTR_SPARSE_MMA_MASK
	.align		4
.L_45:
        /*0058*/ 	.byte	0x03, 0x50
        /*005a*/ 	.short	0x0000


	//----- nvinfo : EIATTR_MAXREG_COUNT
	.align		4
        /*005c*/ 	.byte	0x03, 0x1b
        /*005e*/ 	.short	0x00ff


	//----- nvinfo : EIATTR_NUM_BARRIERS
	.align		4
        /*0060*/ 	.byte	0x02, 0x4c
        /*0062*/ 	.byte	0x01
	.zero		1


	//----- nvinfo : EIATTR_MERCURY_ISA_VERSION
	.align		4
        /*0064*/ 	.byte	0x03, 0x5f
        /*0066*/ 	.short	0x0101


	//----- nvinfo : EIATTR_VRC_CTA_INIT_COUNT
	.align		4
        /*0068*/ 	.byte	0x02, 0x4a
	.zero		1
	.zero		1


	//----- nvinfo : EIATTR_EXIT_INSTR_OFFSETS
	.align		4
        /*006c*/ 	.byte	0x04, 0x1c
        /*006e*/ 	.short	(.L_47 - .L_46)


	//   ....[0]....
.L_46:
        /*0070*/ 	.word	0x00000500


	//----- nvinfo : EIATTR_CRS_STACK_SIZE
	.align		4
.L_47:
        /*0074*/ 	.byte	0x04, 0x1e
        /*0076*/ 	.short	(.L_49 - .L_48)
.L_48:
        /*0078*/ 	.word	0x00000000


	//----- nvinfo : EIATTR_CBANK_PARAM_SIZE
	.align		4
.L_49:
        /*007c*/ 	.byte	0x03, 0x19
        /*007e*/ 	.short	0x0020


	//----- nvinfo : EIATTR_PARAM_CBANK
	.align		4
        /*0080*/ 	.byte	0x04, 0x0a
        /*0082*/ 	.short	(.L_51 - .L_50)
	.align		4
.L_50:
        /*0084*/ 	.word	index@(.nv.constant0._Z9scanlargePfS_S_ii)
        /*0088*/ 	.short	0x0380
        /*008a*/ 	.short	0x0020


	//----- nvinfo : EIATTR_SW_WAR
	.align		4
.L_51:
        /*008c*/ 	.byte	0x04, 0x36
        /*008e*/ 	.short	(.L_53 - .L_52)
.L_52:
        /*0090*/ 	.word	0x00000008
.L_53:


//--------------------- .nv.info._Z4scanPfS_i     --------------------------
	.section	.nv.info._Z4scanPfS_i,"",@"SHT_CUDA_INFO"
	.sectionflags	@""
	.align	4


	//----- nvinfo : EIATTR_CUDA_API_VERSION
	.align		4
        /*0000*/ 	.byte	0x04, 0x37
        /*0002*/ 	.short	(.L_55 - .L_54)
.L_54:
        /*0004*/ 	.word	0x00000082


	//----- nvinfo : EIATTR_KPARAM_INFO
	.align		4
.L_55:
        /*0008*/ 	.byte	0x04, 0x17
        /*000a*/ 	.short	(.L_57 - .L_56)
.L_56:
        /*000c*/ 	.word	0x00000000
        /*0010*/ 	.short	0x0002
        /*0012*/ 	.short	0x0010
        /*0014*/ 	.byte	0x00, 0xf0, 0x11, 0x00


	//----- nvinfo : EIATTR_KPARAM_INFO
	.align		4
.L_57:
        /*0018*/ 	.byte	0x04, 0x17
        /*001a*/ 	.short	(.L_59 - .L_58)
.L_58:
        /*001c*/ 	.word	0x00000000
        /*0020*/ 	.short	0x0001
        /*0022*/ 	.short	0x0008
        /*0024*/ 	.byte	0x00, 0xf5, 0x21, 0x00


	//----- nvinfo : EIATTR_KPARAM_INFO
	.align		4
.L_59:
        /*0028*/ 	.byte	0x04, 0x17
        /*002a*/ 	.short	(.L_61 - .L_60)
.L_60:
        /*002c*/ 	.word	0x00000000
        /*0030*/ 	.short	0x0000
        /*0032*/ 	.short	0x0000
        /*0034*/ 	.byte	0x00, 0xf5, 0x21, 0x00


	//----- nvinfo : EIATTR_SPARSE_MMA_MASK
	.align		4
.L_61:
        /*0038*/ 	.byte	0x03, 0x50
        /*003a*/ 	.short	0x0000


	//----- nvinfo : EIATTR_MAXREG_COUNT
	.align		4
        /*003c*/ 	.byte	0x03, 0x1b
        /*003e*/ 	.short	0x00ff


	//----- nvinfo : EIATTR_NUM_BARRIERS
	.align		4
        /*0040*/ 	.byte	0x02, 0x4c
        /*0042*/ 	.byte	0x01
	.zero		1


	//----- nvinfo : EIATTR_MERCURY_ISA_VERSION
	.align		4
        /*0044*/ 	.byte	0x03, 0x5f
        /*0046*/ 	.short	0x0101


	//----- nvinfo : EIATTR_VRC_CTA_INIT_COUNT
	.align		4
        /*0048*/ 	.byte	0x02, 0x4a
	.zero		1
	.zero		1


	//----- nvinfo : EIATTR_EXIT_INSTR_OFFSETS
	.align		4
        /*004c*/ 	.byte	0x04, 0x1c
        /*004e*/ 	.short	(.L_63 - .L_62)


	//   ....[0]....
.L_62:
        /*0050*/ 	.word	0x00000410


	//   ....[1]....
        /*0054*/ 	.word	0x00000480


	//----- nvinfo : EIATTR_CRS_STACK_SIZE
	.align		4
.L_63:
        /*0058*/ 	.byte	0x04, 0x1e
        /*005a*/ 	.short	(.L_65 - .L_64)
.L_64:
        /*005c*/ 	.word	0x00000000


	//----- nvinfo : EIATTR_CBANK_PARAM_SIZE
	.align		4
.L_65:
        /*0060*/ 	.byte	0x03, 0x19
        /*0062*/ 	.short	0x0014


	//----- nvinfo : EIATTR_PARAM_CBANK
	.align		4
        /*0064*/ 	.byte	0x04, 0x0a
        /*0066*/ 	.short	(.L_67 - .L_66)
	.align		4
.L_66:
        /*0068*/ 	.word	index@(.nv.constant0._Z4scanPfS_i)
        /*006c*/ 	.short	0x0380
        /*006e*/ 	.short	0x0014


	//----- nvinfo : EIATTR_SW_WAR
	.align		4
.L_67:
        /*0070*/ 	.byte	0x04, 0x36
        /*0072*/ 	.short	(.L_69 - .L_68)
.L_68:
        /*0074*/ 	.word	0x00000008
.L_69:


//--------------------- .nv.callgraph             --------------------------
	.section	.nv.callgraph,"",@"SHT_CUDA_CALLGRAPH"
	.align	4
	.sectionentsize	8
	.align		4
        /*0000*/ 	.word	0x00000000
	.align		4
        /*0004*/ 	.word	0xffffffff
	.align		4
        /*0008*/ 	.word	0x00000000
	.align		4
        /*000c*/ 	.word	0xfffffffe
	.align		4
        /*0010*/ 	.word	0x00000000
	.align		4
        /*0014*/ 	.word	0xfffffffd
	.align		4
        /*0018*/ 	.word	0x00000000
	.align		4
        /*001c*/ 	.word	0xfffffffc


//--------------------- .text._Z7addscanPfS_S_i   --------------------------
	.section	.text._Z7addscanPfS_S_i,"ax",@progbits
	.align	128
        .global         _Z7addscanPfS_S_i
        .type           _Z7addscanPfS_S_i,@function
        .size           _Z7addscanPfS_S_i,(.L_x_13 - _Z7addscanPfS_S_i)
        .other          _Z7addscanPfS_S_i,@"STO_CUDA_ENTRY STV_DEFAULT"
_Z7addscanPfS_S_i:
.text._Z7addscanPfS_S_i:
[----:B------:R-:W-:Y:S01]  /*0000*/  LDC R1, c[0x0][0x37c] ;  /* 0x0000df00ff017b82 */ /* 0x000fe20000000800 */
[----:B------:R-:W0:Y:S01]  /*0010*/  S2R R11, SR_CTAID.X ;  /* 0x00000000000b7919 */ /* 0x000e220000002500 */
[----:B------:R-:W1:Y:S01]  /*0020*/  LDCU UR4, c[0x0][0x398] ;  /* 0x00007300ff0477ac */ /* 0x000e620008000800 */
[----:B------:R-:W2:Y:S01]  /*0030*/  S2R R9, SR_TID.X ;  /* 0x0000000000097919 */ /* 0x000ea20000002100 */
[----:B------:R-:W3:Y:S04]  /*0040*/  LDCU.64 UR6, c[0x0][0x358] ;  /* 0x00006b00ff0677ac */ /* 0x000ee80008000a00 */
[----:B------:R-:W4:Y:S08]  /*0050*/  S2UR UR5, SR_CgaCtaId ;  /* 0x00000000000579c3 */ /* 0x000f300000008800 */
[----:B------:R-:W5:Y:S01]  /*0060*/  LDC.64 R4, c[0x0][0x390] ;  /* 0x0000e400ff047b82 */ /* 0x000f620000000a00 */
[----:B0-----:R-:W-:-:S04]  /*0070*/  SHF.L.U32 R0, R11, 0xa, RZ ;  /* 0x0000000a0b007819 */ /* 0x001fc800000006ff */
[----:B--2---:R-:W-:-:S04]  /*0080*/  LOP3.LUT R0, R9, R0, RZ, 0xfc, !PT ;  /* 0x0000000009007212 */ /* 0x004fc800078efcff */
[----:B------:R-:W-:-:S04]  /*0090*/  IADD3 R7, PT, PT, R0, 0x400, RZ ;  /* 0x0000040000077810 */ /* 0x000fc80007ffe0ff */
[----:B-1----:R-:W-:-:S13]  /*00a0*/  ISETP.GE.AND P0, PT, R7, UR4, PT ;  /* 0x0000000407007c0c */ /* 0x002fda000bf06270 */
[----:B------:R-:W0:Y:S02]  /*00b0*/  @!P0 LDC.64 R2, c[0x0][0x388] ;  /* 0x0000e200ff028b82 */ /* 0x000e240000000a00 */
[----:B0-----:R-:W-:-:S06]  /*00c0*/  @!P0 IMAD.WIDE R2, R7, 0x4, R2 ;  /* 0x0000000407028825 */ /* 0x001fcc00078e0202 */
[----:B---3--:R-:W2:Y:S01]  /*00d0*/  @!P0 LDG.E R3, desc[UR6][R2.64] ;  /* 0x0000000602038981 */ /* 0x008ea2000c1e1900 */
[----:B------:R-:W-:Y:S01]  /*00e0*/  UMOV UR4, 0x400 ;  /* 0x0000040000047882 */ /* 0x000fe20000000000 */
[----:B-----5:R-:W-:Y:S01]  /*00f0*/  IMAD.WIDE.U32 R4, R11, 0x4, R4 ;  /* 0x000000040b047825 */ /* 0x020fe200078e0004 */
[----:B----4-:R-:W-:-:S06]  /*0100*/  ULEA UR4, UR5, UR4, 0x18 ;  /* 0x0000000405047291 */ /* 0x010fcc000f8ec0ff */
[----:B------:R-:W-:-:S05]  /*0110*/  LEA R0, R9, UR4, 0x2 ;  /* 0x0000000409007c11 */ /* 0x000fca000f8e10ff */
[----:B--2---:R-:W-:Y:S04]  /*0120*/  @!P0 STS [R0], R3 ;  /* 0x0000000300008388 */ /* 0x004fe80000000800 */
[----:B------:R-:W-:Y:S01]  /*0130*/  @P0 STS [R0], RZ ;  /* 0x000000ff00000388 */ /* 0x000fe20000000800 */
[----:B------:R-:W-:Y:S06]  /*0140*/  BAR.SYNC.DEFER_BLOCKING 0x0 ;  /* 0x0000000000007b1d */ /* 0x000fec0000010000 */
[----:B------:R-:W2:Y:S04]  /*0150*/  LDG.E R4, desc[UR6][R4.64] ;  /* 0x0000000604047981 */ /* 0x000ea8000c1e1900 */
[----:B------:R-:W2:Y:S02]  /*0160*/  LDS R9, [R0] ;  /* 0x0000000000097984 */ /* 0x000ea40000000800 */
[----:B--2---:R-:W-:-:S05]  /*0170*/  FADD R9, R4, R9 ;  /* 0x0000000904097221 */ /* 0x004fca0000000000 */
[----:B------:R0:W-:Y:S01]  /*0180*/  STS [R0], R9 ;  /* 0x0000000900007388 */ /* 0x0001e20000000800 */
[----:B------:R-:W-:Y:S06]  /*0190*/  BAR.SYNC.DEFER_BLOCKING 0x0 ;  /* 0x0000000000007b1d */ /* 0x000fec0000010000 */
[----:B------:R-:W-:Y:S05]  /*01a0*/  @P0 EXIT ;  /* 0x000000000000094d */ /* 0x000fea0003800000 */
[----:B------:R-:W1:Y:S01]  /*01b0*/  LDS R5, [R0] ;  /* 0x0000000000057984 */ /* 0x000e620000000800 */
[----:B------:R-:W2:Y:S02]  /*01c0*/  LDC.64 R2, c[0x0][0x380] ;  /* 0x0000e000ff027b82 */ /* 0x000ea40000000a00 */
[----:B--2---:R-:W-:-:S05]  /*01d0*/  IMAD.WIDE R2, R7, 0x4, R2 ;  /* 0x0000000407027825 */ /* 0x004fca00078e0202 */
[----:B-1----:R-:W-:Y:S01]  /*01e0*/  STG.E desc[UR6][R2.64], R5 ;  /* 0x0000000502007986 */ /* 0x002fe2000c101906 */
[----:B------:R-:W-:Y:S05]  /*01f0*/  EXIT ;  /* 0x000000000000794d */ /* 0x000fea0003800000 */
.L_x_0:
[----:B------:R-:W-:-:S00]  /*0200*/  BRA `(.L_x_0) ;  /* 0xfffffffc00fc7947 */ /* 0x000fc0000383ffff */
[----:B------:R-:W-:-:S00]  /*0210*/  NOP ;  /* 0x0000000000007918 */ /* 0x000fc00000000000 */
        /* <DEDUP_REMOVED lines=14> */
.L_x_13:


//--------------------- .text._Z9scanlargePfS_S_ii --------------------------
	.section	.text._Z9scanlargePfS_S_ii,"ax",@progbits
	.align	128
        .global         _Z9scanlargePfS_S_ii
        .type           _Z9scanlargePfS_S_ii,@function
        .size           _Z9scanlargePfS_S_ii,(.L_x_14 - _Z9scanlargePfS_S_ii)
        .other          _Z9scanlargePfS_S_ii,@"STO_CUDA_ENTRY STV_DEFAULT"
_Z9scanlargePfS_S_ii:
.text._Z9scanlargePfS_S_ii:
[----:B------:R-:W-:Y:S01]  /*0000*/  LDC R1, c[0x0][0x37c] ;  /* 0x0000df00ff017b82 */ /* 0x000fe20000000800 */
[----:B------:R-:W0:Y:S01]  /*0010*/  S2R R0, SR_CTAID.X ;  /* 0x0000000000007919 */ /* 0x000e220000002500 */
[----:B------:R-:W1:Y:S01]  /*0020*/  LDCU UR4, c[0x0][0x39c] ;  /* 0x00007380ff0477ac */ /* 0x000e620008000800 */
[----:B------:R-:W2:Y:S01]  /*0030*/  S2R R3, SR_TID.X ;  /* 0x0000000000037919 */ /* 0x000ea20000002100 */
[----:B------:R-:W3:Y:S01]  /*0040*/  LDCU.64 UR6, c[0x0][0x358] ;  /* 0x00006b00ff0677ac */ /* 0x000ee20008000a00 */
[----:B0-----:R-:W-:-:S04]  /*0050*/  SHF.L.U32 R2, R0, 0xa, RZ ;  /* 0x0000000a00027819 */ /* 0x001fc800000006ff */
[----:B--2---:R-:W-:-:S04]  /*0060*/  LOP3.LUT R2, R2, R3, RZ, 0xfc, !PT ;  /* 0x0000000302027212 */ /* 0x004fc800078efcff */
[----:B-1----:R-:W-:-:S13]  /*0070*/  ISETP.GE.AND P0, PT, R2, UR4, PT ;  /* 0x0000000402007c0c */ /* 0x002fda000bf06270 */
[----:B------:R-:W0:Y:S02]  /*0080*/  @!P0 LDC.64 R4, c[0x0][0x388] ;  /* 0x0000e200ff048b82 */ /* 0x000e240000000a00 */
[----:B0-----:R-:W-:-:S06]  /*0090*/  @!P0 IMAD.WIDE R4, R2, 0x4, R4 ;  /* 0x0000000402048825 */ /* 0x001fcc00078e0204 */
[----:B---3--:R-:W2:Y:S01]  /*00a0*/  @!P0 LDG.E R4, desc[UR6][R4.64] ;  /* 0x0000000604048981 */ /* 0x008ea2000c1e1900 */
[----:B------:R-:W0:Y:S01]  /*00b0*/  S2UR UR5, SR_CgaCtaId ;  /* 0x00000000000579c3 */ /* 0x000e220000008800 */
[----:B------:R-:W-:Y:S01]  /*00c0*/  UMOV UR4, 0x400 ;  /* 0x0000040000047882 */ /* 0x000fe20000000000 */
[----:B------:R-:W-:Y:S01]  /*00d0*/  HFMA2 R6, -RZ, RZ, 0, 0 ;  /* 0x00000000ff067431 */ /* 0x000fe200000001ff */
[----:B0-----:R-:W-:Y:S01]  /*00e0*/  ULEA UR4, UR5, UR4, 0x18 ;  /* 0x0000000405047291 */ /* 0x001fe2000f8ec0ff */
[----:B------:R-:W0:Y:S05]  /*00f0*/  LDCU UR5, c[0x0][0x398] ;  /* 0x00007300ff0577ac */ /* 0x000e2a0008000800 */
[----:B------:R-:W-:-:S05]  /*0100*/  @!P0 IMAD.U32 R8, RZ, RZ, UR4 ;  /* 0x00000004ff088e24 */ /* 0x000fca000f8e00ff */
[----:B------:R-:W-:Y:S01]  /*0110*/  @!P0 LEA R7, R3, R8, 0x2 ;  /* 0x0000000803078211 */ /* 0x000fe200078e10ff */
[----:B------:R-:W-:-:S05]  /*0120*/  @P0 IMAD.U32 R8, RZ, RZ, UR4 ;  /* 0x00000004ff080e24 */ /* 0x000fca000f8e00ff */
[----:B------:R-:W-:Y:S01]  /*0130*/  @P0 LEA R9, R3, R8, 0x2 ;  /* 0x0000000803090211 */ /* 0x000fe200078e10ff */
[----:B0-----:R-:W-:Y:S01]  /*0140*/  IMAD.U32 R11, RZ, RZ, UR5 ;  /* 0x00000005ff0b7e24 */ /* 0x001fe2000f8e00ff */
[----:B--2---:R0:W-:Y:S04]  /*0150*/  @!P0 STS [R7], R4 ;  /* 0x0000000407008388 */ /* 0x0041e80000000800 */
[----:B------:R0:W-:Y:S01]  /*0160*/  @P0 STS [R9], RZ ;  /* 0x000000ff09000388 */ /* 0x0001e20000000800 */
[----:B------:R-:W-:Y:S01]  /*0170*/  BAR.SYNC.DEFER_BLOCKING 0x0 ;  /* 0x0000000000007b1d */ /* 0x000fe20000010000 */
[----:B------:R-:W-:-:S13]  /*0180*/  ISETP.GE.AND P0, PT, R11, 0x2, PT ;  /* 0x000000020b00780c */ /* 0x000fda0003f06270 */
[----:B0-----:R-:W-:Y:S05]  /*0190*/  @!P0 BRA `(.L_x_1) ;  /* 0x0000000000a88947 */ /* 0x001fea0003800000 */
[----:B------:R-:W-:Y:S01]  /*01a0*/  BSSY.RECONVERGENT B0, `(.L_x_1) ;  /* 0x0000029000007945 */ /* 0x000fe20003800200 */
[----:B------:R-:W-:Y:S01]  /*01b0*/  IMAD.MOV.U32 R4, RZ, RZ, RZ ;  /* 0x000000ffff047224 */ /* 0x000fe200078e00ff */
[----:B------:R-:W-:Y:S01]  /*01c0*/  MOV R10, 0x1 ;  /* 0x00000001000a7802 */ /* 0x000fe20000000f00 */
[----:B------:R-:W0:Y:S06]  /*01d0*/  LDCU UR8, c[0x0][0x398] ;  /* 0x00007300ff0877ac */ /* 0x000e2c0008000800 */
.L_x_5:
[----:B------:R-:W-:Y:S01]  /*01e0*/  ISETP.GE.AND P0, PT, R3, R10, PT ;  /* 0x0000000a0300720c */ /* 0x000fe20003f06270 */
[----:B------:R-:W-:Y:S01]  /*01f0*/  BSSY.RECONVERGENT B1, `(.L_x_2) ;  /* 0x000001e000017945 */ /* 0x000fe20003800200 */
[----:B------:R-:W-:-:S11]  /*0200*/  LOP3.LUT R6, R4, 0x1, RZ, 0x3c, !PT ;  /* 0x0000000104067812 */ /* 0x000fd600078e3cff */
[----:B------:R-:W-:Y:S05]  /*0210*/  @!P0 BRA `(.L_x_3) ;  /* 0x0000000000408947 */ /* 0x000fea0003800000 */
[----:B------:R-:W1:Y:S01]  /*0220*/  S2UR UR5, SR_CgaCtaId ;  /* 0x00000000000579c3 */ /* 0x000e620000008800 */
[----:B------:R-:W-:Y:S01]  /*0230*/  UMOV UR4, 0x400 ;  /* 0x0000040000047882 */ /* 0x000fe20000000000 */
[----:B0-----:R-:W-:-:S04]  /*0240*/  IMAD.U32 R11, RZ, RZ, UR8 ;  /* 0x00000008ff0b7e24 */ /* 0x001fc8000f8e00ff */
[-CC-:B------:R-:W-:Y:S02]  /*0250*/  IMAD R5, R4, R11.reuse, R3.reuse ;  /* 0x0000000b04057224 */ /* 0x180fe400078e0203 */
[----:B------:R-:W-:Y:S02]  /*0260*/  IMAD R9, R6, R11, R3 ;  /* 0x0000000b06097224 */ /* 0x000fe400078e0203 */
[----:B------:R-:W-:Y:S01]  /*0270*/  IMAD.IADD R7, R5, 0x1, -R10 ;  /* 0x0000000105077824 */ /* 0x000fe200078e0a0a */
[----:B-1----:R-:W-:-:S06]  /*0280*/  ULEA UR4, UR5, UR4, 0x18 ;  /* 0x0000000405047291 */ /* 0x002fcc000f8ec0ff */
[----:B------:R-:W-:-:S04]  /*0290*/  MOV R8, UR4 ;  /* 0x0000000400087c02 */ /* 0x000fc80008000f00 */
[-C--:B------:R-:W-:Y:S01]  /*02a0*/  LEA R5, R5, R8.reuse, 0x2 ;  /* 0x0000000805057211 */ /* 0x080fe200078e10ff */
[----:B------:R-:W-:Y:S01]  /*02b0*/  IMAD R7, R7, 0x4, R8 ;  /* 0x0000000407077824 */ /* 0x000fe200078e0208 */
[----:B------:R-:W-:-:S04]  /*02c0*/  LEA R9, R9, R8, 0x2 ;  /* 0x0000000809097211 */ /* 0x000fc800078e10ff */
[----:B------:R-:W-:Y:S04]  /*02d0*/  LDS R5, [R5] ;  /* 0x0000000005057984 */ /* 0x000fe80000000800 */
[----:B------:R-:W0:Y:S02]  /*02e0*/  LDS R4, [R7] ;  /* 0x0000000007047984 */ /* 0x000e240000000800 */
[----:B0-----:R-:W-:-:S05]  /*02f0*/  FADD R4, R5, R4 ;  /* 0x0000000405047221 */ /* 0x001fca0000000000 */
[----:B------:R0:W-:Y:S01]  /*0300*/  STS [R9], R4 ;  /* 0x0000000409007388 */ /* 0x0001e20000000800 */
[----:B------:R-:W-:Y:S05]  /*0310*/  BRA `(.L_x_4) ;  /* 0x00000000002c7947 */ /* 0x000fea0003800000 */
.L_x_3:
[----:B------:R-:W1:Y:S01]  /*0320*/  S2UR UR5, SR_CgaCtaId ;  /* 0x00000000000579c3 */ /* 0x000e620000008800 */
[----:B------:R-:W-:Y:S01]  /*0330*/  UMOV UR4, 0x400 ;  /* 0x0000040000047882 */ /* 0x000fe20000000000 */
[----:B0-----:R-:W-:-:S04]  /*0340*/  IMAD.U32 R11, RZ, RZ, UR8 ;  /* 0x00000008ff0b7e24 */ /* 0x001fc8000f8e00ff */
[----:B------:R-:W-:Y:S01]  /*0350*/  IMAD R5, R4, R11, R3 ;  /* 0x0000000b04057224 */ /* 0x000fe200078e0203 */
[----:B-1----:R-:W-:-:S06]  /*0360*/  ULEA UR4, UR5, UR4, 0x18 ;  /* 0x0000000405047291 */ /* 0x002fcc000f8ec0ff */
[----:B------:R-:W-:-:S05]  /*0370*/  MOV R8, UR4 ;  /* 0x0000000400087c02 */ /* 0x000fca0008000f00 */
[----:B------:R-:W-:Y:S02]  /*0380*/  IMAD R4, R5, 0x4, R8 ;  /* 0x0000000405047824 */ /* 0x000fe400078e0208 */
[----:B------:R-:W-:-:S04]  /*0390*/  IMAD R5, R6, R11, R3 ;  /* 0x0000000b06057224 */ /* 0x000fc800078e0203 */
[----:B------:R-:W0:Y:S01]  /*03a0*/  LDS R4, [R4] ;  /* 0x0000000004047984 */ /* 0x000e220000000800 */
[----:B------:R-:W-:-:S05]  /*03b0*/  LEA R5, R5, R8, 0x2 ;  /* 0x0000000805057211 */ /* 0x000fca00078e10ff */
[----:B0-----:R1:W-:Y:S02]  /*03c0*/  STS [R5], R4 ;  /* 0x0000000405007388 */ /* 0x0013e40000000800 */
.L_x_4:
[----:B------:R-:W-:Y:S05]  /*03d0*/  BSYNC.RECONVERGENT B1 ;  /* 0x0000000000017941 */ /* 0x000fea0003800200 */
.L_x_2:
[----:B------:R-:W-:Y:S01]  /*03e0*/  IMAD.SHL.U32 R10, R10, 0x2, RZ ;  /* 0x000000020a0a7824 */ /* 0x000fe200078e00ff */
[----:B------:R-:W-:Y:S01]  /*03f0*/  BAR.SYNC.DEFER_BLOCKING 0x0 ;  /* 0x0000000000007b1d */ /* 0x000fe20000010000 */
[----:B01----:R-:W-:-:S03]  /*0400*/  MOV R4, R6 ;  /* 0x0000000600047202 */ /* 0x003fc60000000f00 */
[----:B------:R-:W-:-:S13]  /*0410*/  ISETP.GE.AND P0, PT, R10, R11, PT ;  /* 0x0000000b0a00720c */ /* 0x000fda0003f06270 */
[----:B------:R-:W-:Y:S05]  /*0420*/  @!P0 BRA `(.L_x_5) ;  /* 0xfffffffc006c8947 */ /* 0x000fea000383ffff */
[----:B------:R-:W-:Y:S05]  /*0430*/  BSYNC.RECONVERGENT B0 ;  /* 0x0000000000007941 */ /* 0x000fea0003800200 */
.L_x_1:
[----:B------:R-:W0:Y:S02]  /*0440*/  LDCU UR4, c[0x0][0x39c] ;  /* 0x00007380ff0477ac */ /* 0x000e240008000800 */
[----:B0-----:R-:W-:-:S13]  /*0450*/  ISETP.GE.AND P0, PT, R2, UR4, PT ;  /* 0x0000000402007c0c */ /* 0x001fda000bf06270 */
[----:B------:R-:W-:Y:S01]  /*0460*/  @!P0 IMAD R3, R6, R11, R3 ;  /* 0x0000000b06038224 */ /* 0x000fe200078e0203 */
[----:B------:R-:W0:Y:S04]  /*0470*/  @!P0 LDC.64 R4, c[0x0][0x380] ;  /* 0x0000e000ff048b82 */ /* 0x000e280000000a00 */
[----:B------:R-:W-:-:S04]  /*0480*/  @!P0 LEA R9, R3, R8, 0x2 ;  /* 0x0000000803098211 */ /* 0x000fc800078e10ff */
[----:B------:R-:W1:Y:S02]  /*0490*/  LDC.64 R6, c[0x0][0x390] ;  /* 0x0000e400ff067b82 */ /* 0x000e640000000a00 */
[----:B------:R-:W2:Y:S04]  /*04a0*/  @!P0 LDS R9, [R9] ;  /* 0x0000000009098984 */ /* 0x000ea80000000800 */
[----:B------:R-:W3:Y:S01]  /*04b0*/  LDS R11, [R8+0xffc] ;  /* 0x000ffc00080b7984 */ /* 0x000ee20000000800 */
[----:B0-----:R-:W-:-:S04]  /*04c0*/  @!P0 IMAD.WIDE R2, R2, 0x4, R4 ;  /* 0x0000000402028825 */ /* 0x001fc800078e0204 */
[----:B-1----:R-:W-:Y:S01]  /*04d0*/  IMAD.WIDE.U32 R4, R0, 0x4, R6 ;  /* 0x0000000400047825 */ /* 0x002fe200078e0006 */
[----:B--2---:R-:W-:Y:S04]  /*04e0*/  @!P0 STG.E desc[UR6][R2.64], R9 ;  /* 0x0000000902008986 */ /* 0x004fe8000c101906 */
[----:B---3--:R-:W-:Y:S01]  /*04f0*/  STG.E desc[UR6][R4.64], R11 ;  /* 0x0000000b04007986 */ /* 0x008fe2000c101906 */
[----:B------:R-:W-:Y:S05]  /*0500*/  EXIT ;  /* 0x000000000000794d */ /* 0x000fea0003800000 */
.L_x_6:
        /* <DEDUP_REMOVED lines=15> */
.L_x_14:


//--------------------- .text._Z4scanPfS_i        --------------------------
	.section	.text._Z4scanPfS_i,"ax",@progbits
	.align	128
        .global         _Z4scanPfS_i
        .type           _Z4scanPfS_i,@function
        .size           _Z4scanPfS_i,(.L_x_15 - _Z4scanPfS_i)
        .other          _Z4scanPfS_i,@"STO_CUDA_ENTRY STV_DEFAULT"
_Z4scanPfS_i:
.text._Z4scanPfS_i:
[----:B------:R-:W-:Y:S01]  /*0000*/  LDC R1, c[0x0][0x37c] ;  /* 0x0000df00ff017b82 */ /* 0x000fe20000000800 */
[----:B------:R-:W0:Y:S01]  /*0010*/  S2R R0, SR_TID.X ;  /* 0x0000000000007919 */ /* 0x000e220000002100 */
[----:B------:R-:W1:Y:S01]  /*0020*/  LDCU UR4, c[0x0][0x390] ;  /* 0x00007200ff0477ac */ /* 0x000e620008000800 */
[----:B------:R-:W2:Y:S01]  /*0030*/  LDCU.64 UR6, c[0x0][0x358] ;  /* 0x00006b00ff0677ac */ /* 0x000ea20008000a00 */
[----:B-1----:R-:W-:-:S04]  /*0040*/  MOV R11, UR4 ;  /* 0x00000004000b7c02 */ /* 0x002fc80008000f00 */
[----:B0-----:R-:W-:-:S13]  /*0050*/  ISETP.GE.AND P0, PT, R0, R11, PT ;  /* 0x0000000b0000720c */ /* 0x001fda0003f06270 */
[----:B------:R-:W0:Y:S02]  /*0060*/  @!P0 LDC.64 R2, c[0x0][0x388] ;  /* 0x0000e200ff028b82 */ /* 0x000e240000000a00 */
[----:B0-----:R-:W-:-:S06]  /*0070*/  @!P0 IMAD.WIDE.U32 R2, R0, 0x4, R2 ;  /* 0x0000000400028825 */ /* 0x001fcc00078e0002 */
[----:B--2---:R0:W2:Y:S01]  /*0080*/  @!P0 LDG.E R2, desc[UR6][R2.64] ;  /* 0x0000000602028981 */ /* 0x0040a2000c1e1900 */
[----:B------:R-:W1:Y:S01]  /*0090*/  S2UR UR5, SR_CgaCtaId ;  /* 0x00000000000579c3 */ /* 0x000e620000008800 */
[----:B------:R-:W-:Y:S01]  /*00a0*/  UMOV UR4, 0x400 ;  /* 0x0000040000047882 */ /* 0x000fe20000000000 */
[----:B0-----:R-:W-:Y:S01]  /*00b0*/  IMAD.MOV.U32 R3, RZ, RZ, RZ ;  /* 0x000000ffff037224 */ /* 0x001fe200078e00ff */
[----:B-1----:R-:W-:-:S06]  /*00c0*/  ULEA UR4, UR5, UR4, 0x18 ;  /* 0x0000000405047291 */ /* 0x002fcc000f8ec0ff */
[----:B------:R-:W-:-:S05]  /*00d0*/  @!P0 IMAD.U32 R5, RZ, RZ, UR4 ;  /* 0x00000004ff058e24 */ /* 0x000fca000f8e00ff */
[----:B------:R-:W-:Y:S01]  /*00e0*/  @!P0 LEA R7, R0, R5, 0x2 ;  /* 0x0000000500078211 */ /* 0x000fe200078e10ff */
[----:B------:R-:W-:-:S05]  /*00f0*/  @P0 IMAD.U32 R5, RZ, RZ, UR4 ;  /* 0x00000004ff050e24 */ /* 0x000fca000f8e00ff */
[----:B------:R-:W-:Y:S01]  /*0100*/  @P0 LEA R4, R0, R5, 0x2 ;  /* 0x0000000500040211 */ /* 0x000fe200078e10ff */
[----:B--2---:R0:W-:Y:S04]  /*0110*/  @!P0 STS [R7], R2 ;  /* 0x0000000207008388 */ /* 0x0041e80000000800 */
[----:B------:R0:W-:Y:S01]  /*0120*/  @P0 STS [R4], RZ ;  /* 0x000000ff04000388 */ /* 0x0001e20000000800 */
[----:B------:R-:W-:Y:S01]  /*0130*/  BAR.SYNC.DEFER_BLOCKING 0x0 ;  /* 0x0000000000007b1d */ /* 0x000fe20000010000 */
[----:B------:R-:W-:-:S13]  /*0140*/  ISETP.GE.AND P0, PT, R11, 0x2, PT ;  /* 0x000000020b00780c */ /* 0x000fda0003f06270 */
[----:B0-----:R-:W-:Y:S05]  /*0150*/  @!P0 BRA `(.L_x_7) ;  /* 0x0000000000a88947 */ /* 0x001fea0003800000 */
[----:B------:R-:W-:Y:S01]  /*0160*/  HFMA2 R7, -RZ, RZ, 0, 0 ;  /* 0x00000000ff077431 */ /* 0x000fe200000001ff */
[----:B------:R-:W-:Y:S01]  /*0170*/  BSSY.RECONVERGENT B0, `(.L_x_7) ;  /* 0x0000028000007945 */ /* 0x000fe20003800200 */
[----:B------:R-:W-:Y:S01]  /*0180*/  IMAD.MOV.U32 R9, RZ, RZ, 0x1 ;  /* 0x00000001ff097424 */ /* 0x000fe200078e00ff */
[----:B------:R-:W0:Y:S06]  /*0190*/  LDCU UR8, c[0x0][0x390] ;  /* 0x00007200ff0877ac */ /* 0x000e2c0008000800 */
.L_x_11:
[----:B------:R-:W-:Y:S01]  /*01a0*/  ISETP.GE.AND P0, PT, R0, R9, PT ;  /* 0x000000090000720c */ /* 0x000fe20003f06270 */
[----:B------:R-:W-:Y:S01]  /*01b0*/  BSSY.RECONVERGENT B1, `(.L_x_8) ;  /* 0x000001e000017945 */ /* 0x000fe20003800200 */
[----:B------:R-:W-:-:S11]  /*01c0*/  LOP3.LUT R3, R7, 0x1, RZ, 0x3c, !PT ;  /* 0x0000000107037812 */ /* 0x000fd600078e3cff */
[----:B------:R-:W-:Y:S05]  /*01d0*/  @!P0 BRA `(.L_x_9) ;  /* 0x0000000000408947 */ /* 0x000fea0003800000 */
[----:B------:R-:W1:Y:S01]  /*01e0*/  S2UR UR5, SR_CgaCtaId ;  /* 0x00000000000579c3 */ /* 0x000e620000008800 */
[----:B0-----:R-:W-:Y:S01]  /*01f0*/  MOV R11, UR8 ;  /* 0x00000008000b7c02 */ /* 0x001fe20008000f00 */
[----:B------:R-:W-:-:S04]  /*0200*/  UMOV UR4, 0x400 ;  /* 0x0000040000047882 */ /* 0x000fc80000000000 */
[-CC-:B------:R-:W-:Y:S02]  /*0210*/  IMAD R2, R7, R11.reuse, R0.reuse ;  /* 0x0000000b07027224 */ /* 0x180fe400078e0200 */
[----:B------:R-:W-:-:S03]  /*0220*/  IMAD R6, R3, R11, R0 ;  /* 0x0000000b03067224 */ /* 0x000fc600078e0200 */
[----:B------:R-:W-:Y:S01]  /*0230*/  IADD3 R4, PT, PT, R2, -R9, RZ ;  /* 0x8000000902047210 */ /* 0x000fe20007ffe0ff */
[----:B-1----:R-:W-:-:S06]  /*0240*/  ULEA UR4, UR5, UR4, 0x18 ;  /* 0x0000000405047291 */ /* 0x002fcc000f8ec0ff */
[----:B------:R-:W-:-:S04]  /*0250*/  IMAD.U32 R5, RZ, RZ, UR4 ;  /* 0x00000004ff057e24 */ /* 0x000fc8000f8e00ff */
[--C-:B------:R-:W-:Y:S01]  /*0260*/  IMAD R2, R2, 0x4, R5.reuse ;  /* 0x0000000402027824 */ /* 0x100fe200078e0205 */
[----:B------:R-:W-:Y:S01]  /*0270*/  LEA R4, R4, R5, 0x2 ;  /* 0x0000000504047211 */ /* 0x000fe200078e10ff */
[----:B------:R-:W-:-:S04]  /*0280*/  IMAD R6, R6, 0x4, R5 ;  /* 0x0000000406067824 */ /* 0x000fc800078e0205 */
[----:B------:R-:W-:Y:S04]  /*0290*/  LDS R2, [R2] ;  /* 0x0000000002027984 */ /* 0x000fe80000000800 */
[----:B------:R-:W0:Y:S02]  /*02a0*/  LDS R7, [R4] ;  /* 0x0000000004077984 */ /* 0x000e240000000800 */
[----:B0-----:R-:W-:-:S05]  /*02b0*/  FADD R7, R2, R7 ;  /* 0x0000000702077221 */ /* 0x001fca0000000000 */
[----:B------:R0:W-:Y:S01]  /*02c0*/  STS [R6], R7 ;  /* 0x0000000706007388 */ /* 0x0001e20000000800 */
[----:B------:R-:W-:Y:S05]  /*02d0*/  BRA `(.L_x_10) ;  /* 0x00000000002c7947 */ /* 0x000fea0003800000 */
.L_x_9:
[----:B------:R-:W1:Y:S01]  /*02e0*/  S2UR UR5, SR_CgaCtaId ;  /* 0x00000000000579c3 */ /* 0x000e620000008800 */
[----:B------:R-:W-:Y:S01]  /*02f0*/  UMOV UR4, 0x400 ;  /* 0x0000040000047882 */ /* 0x000fe20000000000 */
[----:B0-----:R-:W-:-:S05]  /*0300*/  MOV R11, UR8 ;  /* 0x00000008000b7c02 */ /* 0x001fca0008000f00 */
[-CC-:B------:R-:W-:Y:S02]  /*0310*/  IMAD R2, R7, R11.reuse, R0.reuse ;  /* 0x0000000b07027224 */ /* 0x180fe400078e0200 */
[----:B------:R-:W-:Y:S01]  /*0320*/  IMAD R4, R3, R11, R0 ;  /* 0x0000000b03047224 */ /* 0x000fe200078e0200 */
[----:B-1----:R-:W-:-:S06]  /*0330*/  ULEA UR4, UR5, UR4, 0x18 ;  /* 0x0000000405047291 */ /* 0x002fcc000f8ec0ff */
[----:B------:R-:W-:-:S05]  /*0340*/  IMAD.U32 R5, RZ, RZ, UR4 ;  /* 0x00000004ff057e24 */ /* 0x000fca000f8e00ff */
[-C--:B------:R-:W-:Y:S02]  /*0350*/  LEA R2, R2, R5.reuse, 0x2 ;  /* 0x0000000502027211 */ /* 0x080fe400078e10ff */
[----:B------:R-:W-:-:S04]  /*0360*/  LEA R7, R4, R5, 0x2 ;  /* 0x0000000504077211 */ /* 0x000fc800078e10ff */
[----:B------:R-:W0:Y:S04]  /*0370*/  LDS R2, [R2] ;  /* 0x0000000002027984 */ /* 0x000e280000000800 */
[----:B0-----:R1:W-:Y:S02]  /*0380*/  STS [R7], R2 ;  /* 0x0000000207007388 */ /* 0x0013e40000000800 */
.L_x_10:
[----:B------:R-:W-:Y:S05]  /*0390*/  BSYNC.RECONVERGENT B1 ;  /* 0x0000000000017941 */ /* 0x000fea0003800200 */
.L_x_8:
[----:B------:R-:W-:Y:S01]  /*03a0*/  IMAD.SHL.U32 R9, R9, 0x2, RZ ;  /* 0x0000000209097824 */ /* 0x000fe200078e00ff */
[----:B------:R-:W-:Y:S01]  /*03b0*/  BAR.SYNC.DEFER_BLOCKING 0x0 ;  /* 0x0000000000007b1d */ /* 0x000fe20000010000 */
[----:B01----:R-:W-:-:S03]  /*03c0*/  MOV R7, R3 ;  /* 0x0000000300077202 */ /* 0x003fc60000000f00 */
[----:B------:R-:W-:-:S13]  /*03d0*/  ISETP.GE.AND P0, PT, R9, R11, PT ;  /* 0x0000000b0900720c */ /* 0x000fda0003f06270 */
[----:B------:R-:W-:Y:S05]  /*03e0*/  @!P0 BRA `(.L_x_11) ;  /* 0xfffffffc006c8947 */ /* 0x000fea000383ffff */
[----:B------:R-:W-:Y:S05]  /*03f0*/  BSYNC.RECONVERGENT B0 ;  /* 0x0000000000007941 */ /* 0x000fea0003800200 */
.L_x_7:
[----:B------:R-:W-:-:S13]  /*0400*/  ISETP.GE.AND P0, PT, R0, R11, PT ;  /* 0x0000000b0000720c */ /* 0x000fda0003f06270 */
[----:B------:R-:W-:Y:S05]  /*0410*/  @P0 EXIT ;  /* 0x000000000000094d */ /* 0x000fea0003800000 */
[----:B------:R-:W-:-:S05]  /*0420*/  IMAD R2, R3, R11, R0 ;  /* 0x0000000b03027224 */ /* 0x000fca00078e0200 */
[----:B------:R-:W-:Y:S02]  /*0430*/  LEA R5, R2, R5, 0x2 ;  /* 0x0000000502057211 */ /* 0x000fe400078e10ff */
[----:B------:R-:W0:Y:S04]  /*0440*/  LDC.64 R2, c[0x0][0x380] ;  /* 0x0000e000ff027b82 */ /* 0x000e280000000a00 */
[----:B------:R-:W1:Y:S01]  /*0450*/  LDS R5, [R5] ;  /* 0x0000000005057984 */ /* 0x000e620000000800 */
[----:B0-----:R-:W-:-:S05]  /*0460*/  IMAD.WIDE.U32 R2, R0, 0x4, R2 ;  /* 0x0000000400027825 */ /* 0x001fca00078e0002 */
[----:B-1----:R-:W-:Y:S01]  /*0470*/  STG.E desc[UR6][R2.64], R5 ;  /* 0x0000000502007986 */ /* 0x002fe2000c101906 */
[----:B------:R-:W-:Y:S05]  /*0480*/  EXIT ;  /* 0x000000000000794d */ /* 0x000fea0003800000 */
.L_x_12:
        /* <DEDUP_REMOVED lines=15> */
.L_x_15:


//--------------------- .nv.shared._Z7addscanPfS_S_i --------------------------
	.section	.nv.shared._Z7addscanPfS_S_i,"aw",@nobits
	.sectionflags	@""
	.align	16
	.zero		1024


//--------------------- .nv.shared.reserved.0     --------------------------
	.section	.nv.shared.reserved.0,"aw",@nobits
	.weak		__nv_reservedSMEM_offset_0_alias
	.size		__nv_reservedSMEM_offset_0_alias, 0, 64
	.other		__nv_reservedSMEM_offset_0_alias,@"STO_CUDA_RESERVED_SHARED STV_DEFAULT"
__nv_reservedSMEM_offset_0_alias:
	.zero		0
	.zero		64


//--------------------- .nv.shared._Z9scanlargePfS_S_ii --------------------------
	.section	.nv.shared._Z9scanlargePfS_S_ii,"aw",@nobits
	.sectionflags	@""
	.align	16
	.zero		1024


//--------------------- .nv.shared._Z4scanPfS_i   --------------------------
	.section	.nv.shared._Z4scanPfS_i,"aw",@nobits
	.sectionflags	@""
	.align	16
	.zero		1024


//--------------------- .nv.constant0._Z7addscanPfS_S_i --------------------------
	.section	.nv.constant0._Z7addscanPfS_S_i,"a",@progbits
	.sectionflags	@""
	.align	4
.nv.constant0._Z7addscanPfS_S_i:
	.zero		924


//--------------------- .nv.constant0._Z9scanlargePfS_S_ii --------------------------
	.section	.nv.constant0._Z9scanlargePfS_S_ii,"a",@progbits
	.sectionflags	@""
	.align	4
.nv.constant0._Z9scanlargePfS_S_ii:
	.zero		928


//--------------------- .nv.constant0._Z4scanPfS_i --------------------------
	.section	.nv.constant0._Z4scanPfS_i,"a",@progbits
	.sectionflags	@""
	.align	4
.nv.constant0._Z4scanPfS_i:
	.zero		916


//--------------------- SYMBOLS --------------------------

	.type		.nv.reservedSmem.offset0,@object
	.size		.nv.reservedSmem.offset0,0x4
	.type		.nv.reservedSmem.cap,@object
	.size		.nv.reservedSmem.cap,0x4
